//
// Generated by NVIDIA NVVM Compiler
//
// Compiler Build ID: CL-36424714
// Cuda compilation tools, release 13.0, V13.0.88
// Based on NVVM 20.0.0
//

.version 9.0
.target sm_100
.address_size 64

	// .globl	_Z20CalculatePartialSumsPKfPfS1_i
// _ZZ20CalculatePartialSumsPKfPfS1_iE6Shared has been demoted
// _ZZ17ExpandPartialSumsPKfPfiE15BlockPartialSum has been demoted

.visible .entry _Z20CalculatePartialSumsPKfPfS1_i(
	.param .u64 .ptr .align 1 _Z20CalculatePartialSumsPKfPfS1_i_param_0,
	.param .u64 .ptr .align 1 _Z20CalculatePartialSumsPKfPfS1_i_param_1,
	.param .u64 .ptr .align 1 _Z20CalculatePartialSumsPKfPfS1_i_param_2,
	.param .u32 _Z20CalculatePartialSumsPKfPfS1_i_param_3
)
{
	.reg .pred 	%p<8>;
	.reg .b32 	%r<18>;
	.reg .b32 	%f<13>;
	.reg .b64 	%rd<13>;
	// demoted variable
	.shared .align 4 .b8 _ZZ20CalculatePartialSumsPKfPfS1_iE6Shared[1024];
	ld.param.u64 	%rd1, [_Z20CalculatePartialSumsPKfPfS1_i_param_0];
	ld.param.u64 	%rd2, [_Z20CalculatePartialSumsPKfPfS1_i_param_1];
	ld.param.u64 	%rd3, [_Z20CalculatePartialSumsPKfPfS1_i_param_2];
	ld.param.u32 	%r9, [_Z20CalculatePartialSumsPKfPfS1_i_param_3];
	mov.u32 	%r1, %ntid.x;
	mov.u32 	%r2, %ctaid.x;
	mov.u32 	%r3, %tid.x;
	mad.lo.s32 	%r4, %r1, %r2, %r3;
	setp.ge.s32 	%p1, %r4, %r9;
	mov.f32 	%f11, 0f00000000;
	@%p1 bra 	$L__BB0_2;
	cvta.to.global.u64 	%rd4, %rd1;
	mul.wide.s32 	%rd5, %r4, 4;
	add.s64 	%rd6, %rd4, %rd5;
	ld.global.f32 	%f11, [%rd6];
$L__BB0_2:
	shl.b32 	%r10, %r3, 2;
	mov.u32 	%r11, _ZZ20CalculatePartialSumsPKfPfS1_iE6Shared;
	add.s32 	%r5, %r11, %r10;
	st.shared.f32 	[%r5], %f11;
	bar.sync 	0;
	setp.lt.u32 	%p2, %r1, 2;
	@%p2 bra 	$L__BB0_9;
	shr.u32 	%r6, %r1, 1;
	mov.b32 	%r17, 1;
$L__BB0_4:
	setp.lt.u32 	%p3, %r3, %r17;
	mov.f32 	%f12, 0f00000000;
	@%p3 bra 	$L__BB0_6;
	ld.shared.f32 	%f7, [%r5];
	sub.s32 	%r13, %r3, %r17;
	shl.b32 	%r14, %r13, 2;
	add.s32 	%r16, %r11, %r14;
	ld.shared.f32 	%f8, [%r16];
	add.f32 	%f12, %f7, %f8;
$L__BB0_6:
	setp.lt.u32 	%p4, %r3, %r17;
	bar.sync 	0;
	@%p4 bra 	$L__BB0_8;
	st.shared.f32 	[%r5], %f12;
$L__BB0_8:
	bar.sync 	0;
	shl.b32 	%r17, %r17, 1;
	setp.le.u32 	%p5, %r17, %r6;
	@%p5 bra 	$L__BB0_4;
$L__BB0_9:
	setp.ge.s32 	%p6, %r4, %r9;
	@%p6 bra 	$L__BB0_11;
	ld.shared.f32 	%f9, [%r5];
	cvta.to.global.u64 	%rd7, %rd2;
	mul.wide.s32 	%rd8, %r4, 4;
	add.s64 	%rd9, %rd7, %rd8;
	st.global.f32 	[%rd9], %f9;
$L__BB0_11:
	setp.ne.s32 	%p7, %r3, 255;
	@%p7 bra 	$L__BB0_13;
	ld.shared.f32 	%f10, [_ZZ20CalculatePartialSumsPKfPfS1_iE6Shared+1020];
	cvta.to.global.u64 	%rd10, %rd3;
	mul.wide.u32 	%rd11, %r2, 4;
	add.s64 	%rd12, %rd10, %rd11;
	st.global.f32 	[%rd12], %f10;
$L__BB0_13:
	ret;

}
	// .globl	_Z15ScanPartialSumsPfi
.visible .entry _Z15ScanPartialSumsPfi(
	.param .u64 .ptr .align 1 _Z15ScanPartialSumsPfi_param_0,
	.param .u32 _Z15ScanPartialSumsPfi_param_1
)
{
	.reg .pred 	%p<10>;
	.reg .b32 	%r<41>;
	.reg .b32 	%f<71>;
	.reg .b64 	%rd<39>;

	ld.param.u64 	%rd9, [_Z15ScanPartialSumsPfi_param_0];
	ld.param.u32 	%r21, [_Z15ScanPartialSumsPfi_param_1];
	cvta.to.global.u64 	%rd1, %rd9;
	setp.lt.s32 	%p1, %r21, 2;
	@%p1 bra 	$L__BB1_14;
	add.s32 	%r1, %r21, -1;
	add.s32 	%r23, %r21, -2;
	and.b32  	%r2, %r1, 15;
	setp.lt.u32 	%p2, %r23, 15;
	mov.b32 	%r37, 1;
	@%p2 bra 	$L__BB1_5;
	and.b32  	%r25, %r1, -16;
	neg.s32 	%r35, %r25;
	add.s64 	%rd37, %rd1, 32;
	mov.b32 	%r34, 0;
$L__BB1_3:
	.pragma "nounroll";
	ld.global.f32 	%f1, [%rd37+-32];
	ld.global.f32 	%f2, [%rd37+-28];
	add.f32 	%f3, %f1, %f2;
	st.global.f32 	[%rd37+-28], %f3;
	ld.global.f32 	%f4, [%rd37+-24];
	add.f32 	%f5, %f3, %f4;
	st.global.f32 	[%rd37+-24], %f5;
	ld.global.f32 	%f6, [%rd37+-20];
	add.f32 	%f7, %f5, %f6;
	st.global.f32 	[%rd37+-20], %f7;
	ld.global.f32 	%f8, [%rd37+-16];
	add.f32 	%f9, %f7, %f8;
	st.global.f32 	[%rd37+-16], %f9;
	ld.global.f32 	%f10, [%rd37+-12];
	add.f32 	%f11, %f9, %f10;
	st.global.f32 	[%rd37+-12], %f11;
	ld.global.f32 	%f12, [%rd37+-8];
	add.f32 	%f13, %f11, %f12;
	st.global.f32 	[%rd37+-8], %f13;
	ld.global.f32 	%f14, [%rd37+-4];
	add.f32 	%f15, %f13, %f14;
	st.global.f32 	[%rd37+-4], %f15;
	ld.global.f32 	%f16, [%rd37];
	add.f32 	%f17, %f15, %f16;
	st.global.f32 	[%rd37], %f17;
	ld.global.f32 	%f18, [%rd37+4];
	add.f32 	%f19, %f17, %f18;
	st.global.f32 	[%rd37+4], %f19;
	ld.global.f32 	%f20, [%rd37+8];
	add.f32 	%f21, %f19, %f20;
	st.global.f32 	[%rd37+8], %f21;
	ld.global.f32 	%f22, [%rd37+12];
	add.f32 	%f23, %f21, %f22;
	st.global.f32 	[%rd37+12], %f23;
	ld.global.f32 	%f24, [%rd37+16];
	add.f32 	%f25, %f23, %f24;
	st.global.f32 	[%rd37+16], %f25;
	ld.global.f32 	%f26, [%rd37+20];
	add.f32 	%f27, %f25, %f26;
	st.global.f32 	[%rd37+20], %f27;
	ld.global.f32 	%f28, [%rd37+24];
	add.f32 	%f29, %f27, %f28;
	st.global.f32 	[%rd37+24], %f29;
	ld.global.f32 	%f30, [%rd37+28];
	add.f32 	%f31, %f29, %f30;
	st.global.f32 	[%rd37+28], %f31;
	ld.global.f32 	%f32, [%rd37+32];
	add.f32 	%f33, %f31, %f32;
	st.global.f32 	[%rd37+32], %f33;
	add.s32 	%r35, %r35, 16;
	add.s32 	%r34, %r34, 16;
	add.s64 	%rd37, %rd37, 64;
	setp.ne.s32 	%p3, %r35, 0;
	@%p3 bra 	$L__BB1_3;
	add.s32 	%r37, %r34, 1;
$L__BB1_5:
	setp.eq.s32 	%p4, %r2, 0;
	@%p4 bra 	$L__BB1_14;
	and.b32  	%r10, %r1, 7;
	setp.lt.u32 	%p5, %r2, 8;
	@%p5 bra 	$L__BB1_8;
	mul.wide.s32 	%rd10, %r37, 4;
	add.s64 	%rd11, %rd1, %rd10;
	ld.global.f32 	%f34, [%rd11+-4];
	mul.wide.u32 	%rd12, %r37, 4;
	add.s64 	%rd13, %rd1, %rd12;
	ld.global.f32 	%f35, [%rd13];
	add.f32 	%f36, %f34, %f35;
	st.global.f32 	[%rd13], %f36;
	add.s32 	%r26, %r37, 1;
	mul.wide.u32 	%rd14, %r26, 4;
	add.s64 	%rd15, %rd1, %rd14;
	ld.global.f32 	%f37, [%rd15];
	add.f32 	%f38, %f36, %f37;
	st.global.f32 	[%rd15], %f38;
	add.s32 	%r27, %r37, 2;
	ld.global.f32 	%f39, [%rd11+4];
	mul.wide.u32 	%rd16, %r27, 4;
	add.s64 	%rd17, %rd1, %rd16;
	ld.global.f32 	%f40, [%rd17];
	add.f32 	%f41, %f39, %f40;
	st.global.f32 	[%rd17], %f41;
	add.s32 	%r28, %r37, 3;
	ld.global.f32 	%f42, [%rd11+8];
	mul.wide.u32 	%rd18, %r28, 4;
	add.s64 	%rd19, %rd1, %rd18;
	ld.global.f32 	%f43, [%rd19];
	add.f32 	%f44, %f42, %f43;
	st.global.f32 	[%rd19], %f44;
	add.s32 	%r29, %r37, 4;
	ld.global.f32 	%f45, [%rd11+12];
	mul.wide.u32 	%rd20, %r29, 4;
	add.s64 	%rd21, %rd1, %rd20;
	ld.global.f32 	%f46, [%rd21];
	add.f32 	%f47, %f45, %f46;
	st.global.f32 	[%rd21], %f47;
	add.s32 	%r30, %r37, 5;
	ld.global.f32 	%f48, [%rd11+16];
	mul.wide.u32 	%rd22, %r30, 4;
	add.s64 	%rd23, %rd1, %rd22;
	ld.global.f32 	%f49, [%rd23];
	add.f32 	%f50, %f48, %f49;
	st.global.f32 	[%rd23], %f50;
	add.s32 	%r31, %r37, 6;
	ld.global.f32 	%f51, [%rd11+20];
	mul.wide.u32 	%rd24, %r31, 4;
	add.s64 	%rd25, %rd1, %rd24;
	ld.global.f32 	%f52, [%rd25];
	add.f32 	%f53, %f51, %f52;
	st.global.f32 	[%rd25], %f53;
	ld.global.f32 	%f54, [%rd11+24];
	ld.global.f32 	%f55, [%rd13+28];
	add.f32 	%f56, %f54, %f55;
	st.global.f32 	[%rd13+28], %f56;
	add.s32 	%r37, %r37, 8;
$L__BB1_8:
	setp.eq.s32 	%p6, %r10, 0;
	@%p6 bra 	$L__BB1_14;
	and.b32  	%r13, %r1, 3;
	setp.lt.u32 	%p7, %r10, 4;
	@%p7 bra 	$L__BB1_11;
	mul.wide.s32 	%rd26, %r37, 4;
	add.s64 	%rd27, %rd1, %rd26;
	ld.global.f32 	%f57, [%rd27+-4];
	mul.wide.u32 	%rd28, %r37, 4;
	add.s64 	%rd29, %rd1, %rd28;
	ld.global.f32 	%f58, [%rd29];
	add.f32 	%f59, %f57, %f58;
	st.global.f32 	[%rd29], %f59;
	add.s32 	%r32, %r37, 1;
	mul.wide.u32 	%rd30, %r32, 4;
	add.s64 	%rd31, %rd1, %rd30;
	ld.global.f32 	%f60, [%rd31];
	add.f32 	%f61, %f59, %f60;
	st.global.f32 	[%rd31], %f61;
	add.s32 	%r33, %r37, 2;
	ld.global.f32 	%f62, [%rd27+4];
	mul.wide.u32 	%rd32, %r33, 4;
	add.s64 	%rd33, %rd1, %rd32;
	ld.global.f32 	%f63, [%rd33];
	add.f32 	%f64, %f62, %f63;
	st.global.f32 	[%rd33], %f64;
	ld.global.f32 	%f65, [%rd27+8];
	ld.global.f32 	%f66, [%rd29+12];
	add.f32 	%f67, %f65, %f66;
	st.global.f32 	[%rd29+12], %f67;
	add.s32 	%r37, %r37, 4;
$L__BB1_11:
	setp.eq.s32 	%p8, %r13, 0;
	@%p8 bra 	$L__BB1_14;
	add.s64 	%rd5, %rd1, -4;
	mul.wide.u32 	%rd34, %r37, 4;
	add.s64 	%rd38, %rd1, %rd34;
	neg.s32 	%r39, %r13;
$L__BB1_13:
	.pragma "nounroll";
	mul.wide.s32 	%rd35, %r37, 4;
	add.s64 	%rd36, %rd5, %rd35;
	ld.global.f32 	%f68, [%rd36];
	ld.global.f32 	%f69, [%rd38];
	add.f32 	%f70, %f68, %f69;
	st.global.f32 	[%rd38], %f70;
	add.s32 	%r37, %r37, 1;
	add.s64 	%rd38, %rd38, 4;
	add.s32 	%r39, %r39, 1;
	setp.ne.s32 	%p9, %r39, 0;
	@%p9 bra 	$L__BB1_13;
$L__BB1_14:
	ret;

}
	// .globl	_Z17ExpandPartialSumsPKfPfi
.visible .entry _Z17ExpandPartialSumsPKfPfi(
	.param .u64 .ptr .align 1 _Z17ExpandPartialSumsPKfPfi_param_0,
	.param .u64 .ptr .align 1 _Z17ExpandPartialSumsPKfPfi_param_1,
	.param .u32 _Z17ExpandPartialSumsPKfPfi_param_2
)
{
	.reg .pred 	%p<4>;
	.reg .b32 	%r<7>;
	.reg .b32 	%f<5>;
	.reg .b64 	%rd<9>;
	// demoted variable
	.shared .align 4 .f32 _ZZ17ExpandPartialSumsPKfPfiE15BlockPartialSum;
	ld.param.u64 	%rd1, [_Z17ExpandPartialSumsPKfPfi_param_0];
	ld.param.u64 	%rd2, [_Z17ExpandPartialSumsPKfPfi_param_1];
	ld.param.u32 	%r4, [_Z17ExpandPartialSumsPKfPfi_param_2];
	mov.u32 	%r1, %ctaid.x;
	setp.eq.s32 	%p1, %r1, 0;
	mov.u32 	%r5, %ntid.x;
	mov.u32 	%r2, %tid.x;
	mad.lo.s32 	%r3, %r5, %r1, %r2;
	@%p1 bra 	$L__BB2_5;
	setp.ne.s32 	%p2, %r2, 0;
	@%p2 bra 	$L__BB2_3;
	add.s32 	%r6, %r1, -1;
	cvta.to.global.u64 	%rd3, %rd1;
	mul.wide.u32 	%rd4, %r6, 4;
	add.s64 	%rd5, %rd3, %rd4;
	ld.global.f32 	%f1, [%rd5];
	st.shared.f32 	[_ZZ17ExpandPartialSumsPKfPfiE15BlockPartialSum], %f1;
$L__BB2_3:
	setp.ge.s32 	%p3, %r3, %r4;
	bar.sync 	0;
	@%p3 bra 	$L__BB2_5;
	ld.shared.f32 	%f2, [_ZZ17ExpandPartialSumsPKfPfiE15BlockPartialSum];
	cvta.to.global.u64 	%rd6, %rd2;
	mul.wide.s32 	%rd7, %r3, 4;
	add.s64 	%rd8, %rd6, %rd7;
	ld.global.f32 	%f3, [%rd8];
	add.f32 	%f4, %f2, %f3;
	st.global.f32 	[%rd8], %f4;
$L__BB2_5:
	ret;

}


// ===== COMPILED SASS (sm_100) =====

	.target	sm_100

	.elftype	@"ET_EXEC"


//--------------------- .note.nv.tkinfo           --------------------------
	.section	.note.nv.tkinfo,"",@"SHT_NOTE"
	.sectionflags	@"SHF_NOTE_NV_TKINFO"
	.tkinfo
        /*0018*/ 	.word	0x00000002
        /*0030*/ 	.string	""
        /*0030*/ 	.string	"ptxas"
        /*0030*/ 	.string	"Cuda compilation tools, release 13.0, V13.0.88"
        /*0030*/ 	.string	"Build cuda_13.0.r13.0/compiler.36424714_0"
        /*0030*/ 	.string	"-arch sm_100 -m 64 "



//--------------------- .note.nv.cuinfo           --------------------------
	.section	.note.nv.cuinfo,"",@"SHT_NOTE"
	.sectionflags	@"SHF_NOTE_NV_CUINFO"
        /*0018*/ 	.short	0x0002
        /*001a*/ 	.short	0x0064
        /*001c*/ 	.short	0x0082
	.zero		2


//--------------------- .nv.info                  --------------------------
	.section	.nv.info,"",@"SHT_CUDA_INFO"
	.align	4


	//----- nvinfo : EIATTR_REGCOUNT
	.align		4
        /*0000*/ 	.byte	0x04, 0x2f
        /*0002*/ 	.short	(.L_1 - .L_0)
	.align		4
.L_0:
        /*0004*/ 	.word	index@(_Z20CalculatePartialSumsPKfPfS1_i)
        /*0008*/ 	.word	0x0000000c


	//----- nvinfo : EIATTR_FRAME_SIZE
	.align		4
.L_1:
        /*000c*/ 	.byte	0x04, 0x11
        /*000e*/ 	.short	(.L_3 - .L_2)
	.align		4
.L_2:
        /*0010*/ 	.word	index@(_Z20CalculatePartialSumsPKfPfS1_i)
        /*0014*/ 	.word	0x00000000


	//----- nvinfo : EIATTR_REGCOUNT
	.align		4
.L_3:
        /*0018*/ 	.byte	0x04, 0x2f
        /*001a*/ 	.short	(.L_5 - .L_4)
	.align		4
.L_4:
        /*001c*/ 	.word	index@(_Z15ScanPartialSumsPfi)
        /*0020*/ 	.word	0x00000020


	//----- nvinfo : EIATTR_FRAME_SIZE
	.align		4
.L_5:
        /*0024*/ 	.byte	0x04, 0x11
        /*0026*/ 	.short	(.L_7 - .L_6)
	.align		4
.L_6:
        /*0028*/ 	.word	index@(_Z15ScanPartialSumsPfi)
        /*002c*/ 	.word	0x00000000


	//----- nvinfo : EIATTR_REGCOUNT
	.align		4
.L_7:
        /*0030*/ 	.byte	0x04, 0x2f
        /*0032*/ 	.short	(.L_9 - .L_8)
	.align		4
.L_8:
        /*0034*/ 	.word	index@(_Z17ExpandPartialSumsPKfPfi)
        /*0038*/ 	.word	0x0000000a


	//----- nvinfo : EIATTR_FRAME_SIZE
	.align		4
.L_9:
        /*003c*/ 	.byte	0x04, 0x11
        /*003e*/ 	.short	(.L_11 - .L_10)
	.align		4
.L_10:
        /*0040*/ 	.word	index@(_Z17ExpandPartialSumsPKfPfi)
        /*0044*/ 	.word	0x00000000


	//----- nvinfo : EIATTR_MIN_STACK_SIZE
	.align		4
.L_11:
        /*0048*/ 	.byte	0x04, 0x12
        /*004a*/ 	.short	(.L_13 - .L_12)
	.align		4
.L_12:
        /*004c*/ 	.word	index@(_Z17ExpandPartialSumsPKfPfi)
        /*0050*/ 	.word	0x00000000


	//----- nvinfo : EIATTR_MIN_STACK_SIZE
	.align		4
.L_13:
        /*0054*/ 	.byte	0x04, 0x12
        /*0056*/ 	.short	(.L_15 - .L_14)
	.align		4
.L_14:
        /*0058*/ 	.word	index@(_Z15ScanPartialSumsPfi)
        /*005c*/ 	.word	0x00000000


	//----- nvinfo : EIATTR_MIN_STACK_SIZE
	.align		4
.L_15:
        /*0060*/ 	.byte	0x04, 0x12
        /*0062*/ 	.short	(.L_17 - .L_16)
	.align		4
.L_16:
        /*0064*/ 	.word	index@(_Z20CalculatePartialSumsPKfPfS1_i)
        /*0068*/ 	.word	0x00000000
.L_17:


//--------------------- .nv.compat                --------------------------
	.section	.nv.compat,"",@"SHT_CUDA_COMPAT_INFO"
	.align	4
        /*0000*/ 	.byte	0x02, 0x09, 0x00, 0x00, 0x02, 0x02, 0x01, 0x00, 0x02, 0x05, 0x05, 0x00, 0x03, 0x07, 0x01, 0x01
        /*0010*/ 	.byte	0x02, 0x03, 0x00, 0x00, 0x02, 0x06, 0x01, 0x00, 0x04, 0x0b, 0x08, 0x00, 0x09, 0x00, 0x00, 0x00
        /*0020*/ 	.byte	0x00, 0x00, 0x00, 0x00


//--------------------- .nv.info._Z17ExpandPartialSumsPKfPfi --------------------------
	.section	.nv.info._Z17ExpandPartialSumsPKfPfi,"",@"SHT_CUDA_INFO"
	.sectionflags	@""
	.align	4


	//----- nvinfo : EIATTR_CUDA_API_VERSION
	.align		4
        /*0000*/ 	.byte	0x04, 0x37
        /*0002*/ 	.short	(.L_19 - .L_18)
.L_18:
        /*0004*/ 	.word	0x00000082


	//----- nvinfo : EIATTR_KPARAM_INFO
	.align		4
.L_19:
        /*0008*/ 	.byte	0x04, 0x17
        /*000a*/ 	.short	(.L_21 - .L_20)
.L_20:
        /*000c*/ 	.word	0x00000000
        /*0010*/ 	.short	0x0002
        /*0012*/ 	.short	0x0010
        /*0014*/ 	.byte	0x00, 0xf0, 0x11, 0x00


	//----- nvinfo : EIATTR_KPARAM_INFO
	.align		4
.L_21:
        /*0018*/ 	.byte	0x04, 0x17
        /*001a*/ 	.short	(.L_23 - .L_22)
.L_22:
        /*001c*/ 	.word	0x00000000
        /*0020*/ 	.short	0x0001
        /*0022*/ 	.short	0x0008
        /*0024*/ 	.byte	0x00, 0xf5, 0x21, 0x00


	//----- nvinfo : EIATTR_KPARAM_INFO
	.align		4
.L_23:
        /*0028*/ 	.byte	0x04, 0x17
        /*002a*/ 	.short	(.L_25 - .L_24)
.L_24:
        /*002c*/ 	.word	0x00000000
        /*0030*/ 	.short	0x0000
        /*0032*/ 	.short	0x0000
        /*0034*/ 	.byte	0x00, 0xf5, 0x21, 0x00


	//----- nvinfo : EIATTR_SPARSE_MMA_MASK
	.align		4
.L_25:
        /*0038*/ 	.byte	0x03, 0x50
        /*003a*/ 	.short	0x0000


	//----- nvinfo : EIATTR_MAXREG_COUNT
	.align		4
        /*003c*/ 	.byte	0x03, 0x1b
        /*003e*/ 	.short	0x00ff


	//----- nvinfo : EIATTR_NUM_BARRIERS
	.align		4
        /*0040*/ 	.byte	0x02, 0x4c
        /*0042*/ 	.byte	0x01
	.zero		1


	//----- nvinfo : EIATTR_MERCURY_ISA_VERSION
	.align		4
        /*0044*/ 	.byte	0x03, 0x5f
        /*0046*/ 	.short	0x0101


	//----- nvinfo : EIATTR_VRC_CTA_INIT_COUNT
	.align		4
        /*0048*/ 	.byte	0x02, 0x4a
	.zero		1
	.zero		1


	//----- nvinfo : EIATTR_EXIT_INSTR_OFFSETS
	.align		4
        /*004c*/ 	.byte	0x04, 0x1c
        /*004e*/ 	.short	(.L_27 - .L_26)


	//   ....[0]....
.L_26:
        /*0050*/ 	.word	0x00000040


	//   ....[1]....
        /*0054*/ 	.word	0x00000170


	//   ....[2]....
        /*0058*/ 	.word	0x00000210


	//----- nvinfo : EIATTR_CRS_STACK_SIZE
	.align		4
.L_27:
        /*005c*/ 	.byte	0x04, 0x1e
        /*005e*/ 	.short	(.L_29 - .L_28)
.L_28:
        /*0060*/ 	.word	0x00000000


	//----- nvinfo : EIATTR_CBANK_PARAM_SIZE
	.align		4
.L_29:
        /*0064*/ 	.byte	0x03, 0x19
        /*0066*/ 	.short	0x0014


	//----- nvinfo : EIATTR_PARAM_CBANK
	.align		4
        /*0068*/ 	.byte	0x04, 0x0a
        /*006a*/ 	.short	(.L_31 - .L_30)
	.align		4
.L_30:
        /*006c*/ 	.word	index@(.nv.constant0._Z17ExpandPartialSumsPKfPfi)
        /*0070*/ 	.short	0x0380
        /*0072*/ 	.short	0x0014


	//----- nvinfo : EIATTR_SW_WAR
	.align		4
.L_31:
        /*0074*/ 	.byte	0x04, 0x36
        /*0076*/ 	.short	(.L_33 - .L_32)
.L_32:
        /*0078*/ 	.word	0x00000008
.L_33:


//--------------------- .nv.info._Z15ScanPartialSumsPfi --------------------------
	.section	.nv.info._Z15ScanPartialSumsPfi,"",@"SHT_CUDA_INFO"
	.sectionflags	@""
	.align	4


	//----- nvinfo : EIATTR_CUDA_API_VERSION
	.align		4
        /*0000*/ 	.byte	0x04, 0x37
        /*0002*/ 	.short	(.L_35 - .L_34)
.L_34:
        /*0004*/ 	.word	0x00000082


	//----- nvinfo : EIATTR_KPARAM_INFO
	.align		4
.L_35:
        /*0008*/ 	.byte	0x04, 0x17
        /*000a*/ 	.short	(.L_37 - .L_36)
.L_36:
        /*000c*/ 	.word	0x00000000
        /*0010*/ 	.short	0x0001
        /*0012*/ 	.short	0x0008
        /*0014*/ 	.byte	0x00, 0xf0, 0x11, 0x00


	//----- nvinfo : EIATTR_KPARAM_INFO
	.align		4
.L_37:
        /*0018*/ 	.byte	0x04, 0x17
        /*001a*/ 	.short	(.L_39 - .L_38)
.L_38:
        /*001c*/ 	.word	0x00000000
        /*0020*/ 	.short	0x0000
        /*0022*/ 	.short	0x0000
        /*0024*/ 	.byte	0x00, 0xf5, 0x21, 0x00


	//----- nvinfo : EIATTR_SPARSE_MMA_MASK
	.align		4
.L_39:
        /*0028*/ 	.byte	0x03, 0x50
        /*002a*/ 	.short	0x0000


	//----- nvinfo : EIATTR_MAXREG_COUNT
	.align		4
        /*002c*/ 	.byte	0x03, 0x1b
        /*002e*/ 	.short	0x00ff


	//----- nvinfo : EIATTR_MERCURY_ISA_VERSION
	.align		4
        /*0030*/ 	.byte	0x03, 0x5f
        /*0032*/ 	.short	0x0101


	//----- nvinfo : EIATTR_VRC_CTA_INIT_COUNT
	.align		4
        /*0034*/ 	.byte	0x02, 0x4a
	.zero		1
	.zero		1


	//----- nvinfo : EIATTR_EXIT_INSTR_OFFSETS
	.align		4
        /*0038*/ 	.byte	0x04, 0x1c
        /*003a*/ 	.short	(.L_41 - .L_40)


	//   ....[0]....
.L_40:
        /*003c*/ 	.word	0x00000030


	//   ....[1]....
        /*0040*/ 	.word	0x000004f0


	//   ....[2]....
        /*0044*/ 	.word	0x00000830


	//   ....[3]....
        /*0048*/ 	.word	0x000009f0


	//   ....[4]....
        /*004c*/ 	.word	0x00000b40


	//----- nvinfo : EIATTR_CBANK_PARAM_SIZE
	.align		4
.L_41:
        /*0050*/ 	.byte	0x03, 0x19
        /*0052*/ 	.short	0x000c


	//----- nvinfo : EIATTR_PARAM_CBANK
	.align		4
        /*0054*/ 	.byte	0x04, 0x0a
        /*0056*/ 	.short	(.L_43 - .L_42)
	.align		4
.L_42:
        /*0058*/ 	.word	index@(.nv.constant0._Z15ScanPartialSumsPfi)
        /*005c*/ 	.short	0x0380
        /*005e*/ 	.short	0x000c


	//----- nvinfo : EIATTR_SW_WAR
	.align		4
.L_43:
        /*0060*/ 	.byte	0x04, 0x36
        /*0062*/ 	.short	(.L_45 - .L_44)
.L_44:
        /*0064*/ 	.word	0x00000008
.L_45:


//--------------------- .nv.info._Z20CalculatePartialSumsPKfPfS1_i --------------------------
	.section	.nv.info._Z20CalculatePartialSumsPKfPfS1_i,"",@"SHT_CUDA_INFO"
	.sectionflags	@""
	.align	4


	//----- nvinfo : EIATTR_CUDA_API_VERSION
	.align		4
        /*0000*/ 	.byte	0x04, 0x37
        /*0002*/ 	.short	(.L_47 - .L_46)
.L_46:
        /*0004*/ 	.word	0x00000082


	//----- nvinfo : EIATTR_KPARAM_INFO
	.align		4
.L_47:
        /*0008*/ 	.byte	0x04, 0x17
        /*000a*/ 	.short	(.L_49 - .L_48)
.L_48:
        /*000c*/ 	.word	0x00000000
        /*0010*/ 	.short	0x0003
        /*0012*/ 	.short	0x0018
        /*0014*/ 	.byte	0x00, 0xf0, 0x11, 0x00


	//----- nvinfo : EIATTR_KPARAM_INFO
	.align		4
.L_49:
        /*0018*/ 	.byte	0x04, 0x17
        /*001a*/ 	.short	(.L_51 - .L_50)
.L_50:
        /*001c*/ 	.word	0x00000000
        /*0020*/ 	.short	0x0002
        /*0022*/ 	.short	0x0010
        /*0024*/ 	.byte	0x00, 0xf5, 0x21, 0x00


	//----- nvinfo : EIATTR_KPARAM_INFO
	.align		4
.L_51:
        /*0028*/ 	.byte	0x04, 0x17
        /*002a*/ 	.short	(.L_53 - .L_52)
.L_52:
        /*002c*/ 	.word	0x00000000
        /*0030*/ 	.short	0x0001
        /*0032*/ 	.short	0x0008
        /*0034*/ 	.byte	0x00, 0xf5, 0x21, 0x00


	//----- nvinfo : EIATTR_KPARAM_INFO
	.align		4
.L_53:
        /*0038*/ 	.byte	0x04, 0x17
        /*003a*/ 	.short	(.L_55 - .L_54)
.L_54:
        /*003c*/ 	.word	0x00000000
        /*0040*/ 	.short	0x0000
        /*0042*/ 	.short	0x0000
        /*0044*/ 	.byte	0x00, 0xf5, 0x21, 0x00


	//----- nvinfo : EIATTR_SPARSE_MMA_MASK
	.align		4
.L_55:
        /*0048*/ 	.byte	0x03, 0x50
        /*004a*/ 	.short	0x0000


	//----- nvinfo : EIATTR_MAXREG_COUNT
	.align		4
        /*004c*/ 	.byte	0x03, 0x1b
        /*004e*/ 	.short	0x00ff


	//----- nvinfo : EIATTR_NUM_BARRIERS
	.align		4
        /*0050*/ 	.byte	0x02, 0x4c
        /*0052*/ 	.byte	0x01
	.zero		1


	//----- nvinfo : EIATTR_MERCURY_ISA_VERSION
	.align		4
        /*0054*/ 	.byte	0x03, 0x5f
        /*0056*/ 	.short	0x0101


	//----- nvinfo : EIATTR_VRC_CTA_INIT_COUNT
	.align		4
        /*0058*/ 	.byte	0x02, 0x4a
	.zero		1
	.zero		1


	//----- nvinfo : EIATTR_EXIT_INSTR_OFFSETS
	.align		4
        /*005c*/ 	.byte	0x04, 0x1c
        /*005e*/ 	.short	(.L_57 - .L_56)


	//   ....[0]....
.L_56:
        /*0060*/ 	.word	0x000002a0


	//   ....[1]....
        /*0064*/ 	.word	0x00000320


	//----- nvinfo : EIATTR_CBANK_PARAM_SIZE
	.align		4
.L_57:
        /*0068*/ 	.byte	0x03, 0x19
        /*006a*/ 	.short	0x001c


	//----- nvinfo : EIATTR_PARAM_CBANK
	.align		4
        /*006c*/ 	.byte	0x04, 0x0a
        /*006e*/ 	.short	(.L_59 - .L_58)
	.align		4
.L_58:
        /*0070*/ 	.word	index@(.nv.constant0._Z20CalculatePartialSumsPKfPfS1_i)
        /*0074*/ 	.short	0x0380
        /*0076*/ 	.short	0x001c


	//----- nvinfo : EIATTR_SW_WAR
	.align		4
.L_59:
        /*0078*/ 	.byte	0x04, 0x36
        /*007a*/ 	.short	(.L_61 - .L_60)
.L_60:
        /*007c*/ 	.word	0x00000008
.L_61:


//--------------------- .nv.callgraph             --------------------------
	.section	.nv.callgraph,"",@"SHT_CUDA_CALLGRAPH"
	.align	4
	.sectionentsize	8
	.align		4
        /*0000*/ 	.word	0x00000000
	.align		4
        /*0004*/ 	.word	0xffffffff
	.align		4
        /*0008*/ 	.word	0x00000000
	.align		4
        /*000c*/ 	.word	0xfffffffe
	.align		4
        /*0010*/ 	.word	0x00000000
	.align		4
        /*0014*/ 	.word	0xfffffffd
	.align		4
        /*0018*/ 	.word	0x00000000
	.align		4
        /*001c*/ 	.word	0xfffffffc


//--------------------- .text._Z17ExpandPartialSumsPKfPfi --------------------------
	.section	.text._Z17ExpandPartialSumsPKfPfi,"ax",@progbits
	.align	128
        .global         _Z17ExpandPartialSumsPKfPfi
        .type           _Z17ExpandPartialSumsPKfPfi,@function
        .size           _Z17ExpandPartialSumsPKfPfi,(.L_x_12 - _Z17ExpandPartialSumsPKfPfi)
        .other          _Z17ExpandPartialSumsPKfPfi,@"STO_CUDA_ENTRY STV_DEFAULT"
_Z17ExpandPartialSumsPKfPfi:
.text._Z17ExpandPartialSumsPKfPfi:
[----:B------:R-:W-:Y:S01]  /*0000*/  LDC R1, c[0x0][0x37c] ;  /* 0x0000df00ff017b82 */ /* 0x000fe20000000800 */
[----:B------:R-:W0:Y:S01]  /*0010*/  S2R R7, SR_CTAID.X ;  /* 0x0000000000077919 */ /* 0x000e220000002500 */
[----:B------:R-:W1:Y:S01]  /*0020*/  LDCU UR4, c[0x0][0x360] ;  /* 0x00006c00ff0477ac */ /* 0x000e620008000800 */
[----:B0-----:R-:W-:-:S13]  /*0030*/  ISETP.NE.AND P0, PT, R7, RZ, PT ;  /* 0x000000ff0700720c */ /* 0x001fda0003f05270 */
[----:B-1----:R-:W-:Y:S05]  /*0040*/  @!P0 EXIT ;  /* 0x000000000000894d */ /* 0x002fea0003800000 */
[----:B------:R-:W0:Y:S01]  /*0050*/  S2R R0, SR_TID.X ;  /* 0x0000000000007919 */ /* 0x000e220000002100 */
[----:B------:R-:W1:Y:S01]  /*0060*/  LDCU.64 UR6, c[0x0][0x358] ;  /* 0x00006b00ff0677ac */ /* 0x000e620008000a00 */
[----:B------:R-:W-:Y:S01]  /*0070*/  BSSY.RECONVERGENT B0, `(.L_x_0) ;  /* 0x000000c000007945 */ /* 0x000fe20003800200 */
[----:B0-----:R-:W-:Y:S01]  /*0080*/  ISETP.NE.AND P0, PT, R0, RZ, PT ;  /* 0x000000ff0000720c */ /* 0x001fe20003f05270 */
[----:B------:R-:W-:-:S12]  /*0090*/  IMAD R5, R7, UR4, R0 ;  /* 0x0000000407057c24 */ /* 0x000fd8000f8e0200 */
[----:B-1----:R-:W-:Y:S05]  /*00a0*/  @P0 BRA `(.L_x_1) ;  /* 0x0000000000200947 */ /* 0x002fea0003800000 */
[----:B------:R-:W0:Y:S01]  /*00b0*/  LDC.64 R2, c[0x0][0x380] ;  /* 0x0000e000ff027b82 */ /* 0x000e220000000a00 */
[----:B------:R-:W-:-:S05]  /*00c0*/  IADD3 R7, PT, PT, R7, -0x1, RZ ;  /* 0xffffffff07077810 */ /* 0x000fca0007ffe0ff */
[----:B0-----:R-:W-:-:S06]  /*00d0*/  IMAD.WIDE.U32 R2, R7, 0x4, R2 ;  /* 0x0000000407027825 */ /* 0x001fcc00078e0002 */
[----:B------:R-:W2:Y:S01]  /*00e0*/  LDG.E R2, desc[UR6][R2.64] ;  /* 0x0000000602027981 */ /* 0x000ea2000c1e1900 */
[----:B------:R-:W0:Y:S01]  /*00f0*/  S2UR UR5, SR_CgaCtaId ;  /* 0x00000000000579c3 */ /* 0x000e220000008800 */
[----:B------:R-:W-:Y:S02]  /*0100*/  UMOV UR4, 0x400 ;  /* 0x0000040000047882 */ /* 0x000fe40000000000 */
[----:B0-----:R-:W-:-:S09]  /*0110*/  ULEA UR4, UR5, UR4, 0x18 ;  /* 0x0000000405047291 */ /* 0x001fd2000f8ec0ff */
[----:B--2---:R0:W-:Y:S03]  /*0120*/  STS [UR4], R2 ;  /* 0x00000002ff007988 */ /* 0x0041e60008000804 */
.L_x_1:
[----:B------:R-:W-:Y:S05]  /*0130*/  BSYNC.RECONVERGENT B0 ;  /* 0x0000000000007941 */ /* 0x000fea0003800200 */
.L_x_0:
[----:B------:R-:W1:Y:S01]  /*0140*/  LDCU UR4, c[0x0][0x390] ;  /* 0x00007200ff0477ac */ /* 0x000e620008000800 */
[----:B------:R-:W-:Y:S01]  /*0150*/  BAR.SYNC.DEFER_BLOCKING 0x0 ;  /* 0x0000000000007b1d */ /* 0x000fe20000010000 */
[----:B-1----:R-:W-:-:S13]  /*0160*/  ISETP.GE.AND P0, PT, R5, UR4, PT ;  /* 0x0000000405007c0c */ /* 0x002fda000bf06270 */
[----:B------:R-:W-:Y:S05]  /*0170*/  @P0 EXIT ;  /* 0x000000000000094d */ /* 0x000fea0003800000 */
[----:B0-----:R-:W0:Y:S02]  /*0180*/  LDC.64 R2, c[0x0][0x388] ;  /* 0x0000e200ff027b82 */ /* 0x001e240000000a00 */
[----:B0-----:R-:W-:-:S05]  /*0190*/  IMAD.WIDE R2, R5, 0x4, R2 ;  /* 0x0000000405027825 */ /* 0x001fca00078e0202 */
[----:B------:R-:W2:Y:S01]  /*01a0*/  LDG.E R5, desc[UR6][R2.64] ;  /* 0x0000000602057981 */ /* 0x000ea2000c1e1900 */
[----:B------:R-:W0:Y:S01]  /*01b0*/  S2UR UR5, SR_CgaCtaId ;  /* 0x00000000000579c3 */ /* 0x000e220000008800 */
[----:B------:R-:W-:Y:S02]  /*01c0*/  UMOV UR4, 0x400 ;  /* 0x0000040000047882 */ /* 0x000fe40000000000 */
[----:B0-----:R-:W-:-:S09]  /*01d0*/  ULEA UR4, UR5, UR4, 0x18 ;  /* 0x0000000405047291 */ /* 0x001fd2000f8ec0ff */
[----:B------:R-:W2:Y:S02]  /*01e0*/  LDS R0, [UR4] ;  /* 0x00000004ff007984 */ /* 0x000ea40008000800 */
[----:B--2---:R-:W-:-:S05]  /*01f0*/  FADD R5, R0, R5 ;  /* 0x0000000500057221 */ /* 0x004fca0000000000 */
[----:B------:R-:W-:Y:S01]  /*0200*/  STG.E desc[UR6][R2.64], R5 ;  /* 0x0000000502007986 */ /* 0x000fe2000c101906 */
[----:B------:R-:W-:Y:S05]  /*0210*/  EXIT ;  /* 0x000000000000794d */ /* 0x000fea0003800000 */
.L_x_2:
[----:B------:R-:W-:-:S00]  /*0220*/  BRA `(.L_x_2) ;  /* 0xfffffffc00fc7947 */ /* 0x000fc0000383ffff */
[----:B------:R-:W-:-:S00]  /*0230*/  NOP ;  /* 0x0000000000007918 */ /* 0x000fc00000000000 */
        /* <DEDUP_REMOVED lines=12> */
.L_x_12:


//--------------------- .text._Z15ScanPartialSumsPfi --------------------------
	.section	.text._Z15ScanPartialSumsPfi,"ax",@progbits
	.align	128
        .global         _Z15ScanPartialSumsPfi
        .type           _Z15ScanPartialSumsPfi,@function
        .size           _Z15ScanPartialSumsPfi,(.L_x_13 - _Z15ScanPartialSumsPfi)
        .other          _Z15ScanPartialSumsPfi,@"STO_CUDA_ENTRY STV_DEFAULT"
_Z15ScanPartialSumsPfi:
.text._Z15ScanPartialSumsPfi:
[----:B------:R-:W-:Y:S08]  /*0000*/  LDC R1, c[0x0][0x37c] ;  /* 0x0000df00ff017b82 */ /* 0x000ff00000000800 */
[----:B------:R-:W0:Y:S02]  /*0010*/  LDC R0, c[0x0][0x388] ;  /* 0x0000e200ff007b82 */ /* 0x000e240000000800 */
[----:B0-----:R-:W-:-:S13]  /*0020*/  ISETP.GE.AND P0, PT, R0, 0x2, PT ;  /* 0x000000020000780c */ /* 0x001fda0003f06270 */
[----:B------:R-:W-:Y:S05]  /*0030*/  @!P0 EXIT ;  /* 0x000000000000894d */ /* 0x000fea0003800000 */
[----:B------:R-:W0:Y:S01]  /*0040*/  LDC.64 R2, c[0x0][0x380] ;  /* 0x0000e000ff027b82 */ /* 0x000e220000000a00 */
[C---:B------:R-:W-:Y:S01]  /*0050*/  IADD3 R4, PT, PT, R0.reuse, -0x2, RZ ;  /* 0xfffffffe00047810 */ /* 0x040fe20007ffe0ff */
[----:B------:R-:W1:Y:S01]  /*0060*/  LDCU.64 UR4, c[0x0][0x358] ;  /* 0x00006b00ff0477ac */ /* 0x000e620008000a00 */
[----:B------:R-:W-:Y:S02]  /*0070*/  IADD3 R0, PT, PT, R0, -0x1, RZ ;  /* 0xffffffff00007810 */ /* 0x000fe40007ffe0ff */
[----:B------:R-:W-:Y:S01]  /*0080*/  ISETP.GE.U32.AND P0, PT, R4, 0xf, PT ;  /* 0x0000000f0400780c */ /* 0x000fe20003f06070 */
[----:B------:R-:W-:Y:S01]  /*0090*/  HFMA2 R4, -RZ, RZ, 0, 5.9604644775390625e-08 ;  /* 0x00000001ff047431 */ /* 0x000fe200000001ff */
[----:B------:R-:W-:-:S11]  /*00a0*/  LOP3.LUT R22, R0, 0xf, RZ, 0xc0, !PT ;  /* 0x0000000f00167812 */ /* 0x000fd600078ec0ff */
[----:B------:R-:W-:Y:S05]  /*00b0*/  @!P0 BRA `(.L_x_3) ;  /* 0x0000000400088947 */ /* 0x000fea0003800000 */
[----:B------:R-:W-:Y:S02]  /*00c0*/  MOV R4, 0x20 ;  /* 0x0000002000047802 */ /* 0x000fe40000000f00 */
[----:B------:R-:W-:Y:S02]  /*00d0*/  MOV R5, 0x0 ;  /* 0x0000000000057802 */ /* 0x000fe40000000f00 */
[----:B------:R-:W-:Y:S02]  /*00e0*/  LOP3.LUT R7, R0, 0xfffffff0, RZ, 0xc0, !PT ;  /* 0xfffffff000077812 */ /* 0x000fe400078ec0ff */
[----:B------:R-:W-:Y:S01]  /*00f0*/  MOV R6, RZ ;  /* 0x000000ff00067202 */ /* 0x000fe20000000f00 */
[----:B0-----:R-:W-:Y:S01]  /*0100*/  IMAD.WIDE.U32 R4, R2, 0x1, R4 ;  /* 0x0000000102047825 */ /* 0x001fe200078e0004 */
[----:B------:R-:W-:-:S04]  /*0110*/  IADD3 R7, PT, PT, -R7, RZ, RZ ;  /* 0x000000ff07077210 */ /* 0x000fc80007ffe1ff */
[----:B------:R-:W-:Y:S02]  /*0120*/  IADD3 R15, PT, PT, R5, R3, RZ ;  /* 0x00000003050f7210 */ /* 0x000fe40007ffe0ff */
[----:B------:R-:W-:-:S07]  /*0130*/  MOV R14, R4 ;  /* 0x00000004000e7202 */ /* 0x000fce0000000f00 */
.L_x_4:
[----:B--2---:R-:W-:Y:S01]  /*0140*/  MOV R4, R14 ;  /* 0x0000000e00047202 */ /* 0x004fe20000000f00 */
[----:B------:R-:W-:-:S05]  /*0150*/  IMAD.MOV.U32 R5, RZ, RZ, R15 ;  /* 0x000000ffff057224 */ /* 0x000fca00078e000f */
[----:B-1----:R-:W2:Y:S04]  /*0160*/  LDG.E R17, desc[UR4][R4.64+-0x20] ;  /* 0xffffe00404117981 */ /* 0x002ea8000c1e1900 */
[----:B------:R-:W2:Y:S04]  /*0170*/  LDG.E R24, desc[UR4][R4.64+-0x1c] ;  /* 0xffffe40404187981 */ /* 0x000ea8000c1e1900 */
[----:B------:R-:W3:Y:S04]  /*0180*/  LDG.E R26, desc[UR4][R4.64+-0x18] ;  /* 0xffffe804041a7981 */ /* 0x000ee8000c1e1900 */
[----:B------:R-:W4:Y:S04]  /*0190*/  LDG.E R28, desc[UR4][R4.64+-0x14] ;  /* 0xffffec04041c7981 */ /* 0x000f28000c1e1900 */
[----:B------:R-:W5:Y:S04]  /*01a0*/  LDG.E R23, desc[UR4][R4.64+-0x10] ;  /* 0xfffff00404177981 */ /* 0x000f68000c1e1900 */
        /* <DEDUP_REMOVED lines=11> */
[----:B------:R-:W5:Y:S01]  /*0260*/  LDG.E R14, desc[UR4][R4.64+0x20] ;  /* 0x00002004040e7981 */ /* 0x000f62000c1e1900 */
[----:B------:R-:W-:-:S02]  /*0270*/  IADD3 R7, PT, PT, R7, 0x10, RZ ;  /* 0x0000001007077810 */ /* 0x000fc40007ffe0ff */
[----:B------:R-:W-:Y:S02]  /*0280*/  IADD3 R6, PT, PT, R6, 0x10, RZ ;  /* 0x0000001006067810 */ /* 0x000fe40007ffe0ff */
[----:B------:R-:W-:Y:S01]  /*0290*/  ISETP.NE.AND P0, PT, R7, RZ, PT ;  /* 0x000000ff0700720c */ /* 0x000fe20003f05270 */
[----:B--2---:R-:W-:-:S04]  /*02a0*/  FADD R17, R17, R24 ;  /* 0x0000001811117221 */ /* 0x004fc80000000000 */
[----:B---3--:R-:W-:Y:S01]  /*02b0*/  FADD R19, R17, R26 ;  /* 0x0000001a11137221 */ /* 0x008fe20000000000 */
[----:B------:R0:W-:Y:S03]  /*02c0*/  STG.E desc[UR4][R4.64+-0x1c], R17 ;  /* 0xffffe41104007986 */ /* 0x0001e6000c101904 */
[----:B----4-:R-:W-:Y:S01]  /*02d0*/  FADD R21, R19, R28 ;  /* 0x0000001c13157221 */ /* 0x010fe20000000000 */
[----:B------:R-:W-:Y:S03]  /*02e0*/  STG.E desc[UR4][R4.64+-0x18], R19 ;  /* 0xffffe81304007986 */ /* 0x000fe6000c101904 */
[----:B-----5:R-:W-:Y:S01]  /*02f0*/  FADD R23, R21, R23 ;  /* 0x0000001715177221 */ /* 0x020fe20000000000 */
[----:B------:R-:W-:Y:S03]  /*0300*/  STG.E desc[UR4][R4.64+-0x14], R21 ;  /* 0xffffec1504007986 */ /* 0x000fe6000c101904 */
[----:B------:R-:W-:Y:S01]  /*0310*/  FADD R25, R23, R25 ;  /* 0x0000001917197221 */ /* 0x000fe20000000000 */
        /* <DEDUP_REMOVED lines=10> */
[----:B------:R1:W-:Y:S03]  /*03c0*/  STG.E desc[UR4][R4.64+0x4], R15 ;  /* 0x0000040f04007986 */ /* 0x0003e6000c101904 */
        /* <DEDUP_REMOVED lines=10> */
[----:B0-----:R-:W-:Y:S01]  /*0470*/  FADD R17, R13, R14 ;  /* 0x0000000e0d117221 */ /* 0x001fe20000000000 */
[----:B------:R-:W-:Y:S01]  /*0480*/  IADD3 R14, P1, PT, R4, 0x40, RZ ;  /* 0x00000040040e7810 */ /* 0x000fe20007f3e0ff */
[----:B------:R2:W-:Y:S03]  /*0490*/  STG.E desc[UR4][R4.64+0x1c], R13 ;  /* 0x00001c0d04007986 */ /* 0x0005e6000c101904 */
[----:B-1----:R-:W-:Y:S01]  /*04a0*/  IADD3.X R15, PT, PT, RZ, R5, RZ, P1, !PT ;  /* 0x00000005ff0f7210 */ /* 0x002fe20000ffe4ff */
[----:B------:R2:W-:Y:S01]  /*04b0*/  STG.E desc[UR4][R4.64+0x20], R17 ;  /* 0x0000201104007986 */ /* 0x0005e2000c101904 */
[----:B------:R-:W-:Y:S07]  /*04c0*/  @P0 BRA `(.L_x_4) ;  /* 0xfffffffc001c0947 */ /* 0x000fee000383ffff */
[----:B--2---:R-:W-:-:S07]  /*04d0*/  IADD3 R4, PT, PT, R6, 0x1, RZ ;  /* 0x0000000106047810 */ /* 0x004fce0007ffe0ff */
.L_x_3:
[----:B------:R-:W-:-:S13]  /*04e0*/  ISETP.NE.AND P0, PT, R22, RZ, PT ;  /* 0x000000ff1600720c */ /* 0x000fda0003f05270 */
[----:B-1----:R-:W-:Y:S05]  /*04f0*/  @!P0 EXIT ;  /* 0x000000000000894d */ /* 0x002fea0003800000 */
[----:B------:R-:W-:Y:S02]  /*0500*/  ISETP.GE.U32.AND P0, PT, R22, 0x8, PT ;  /* 0x000000081600780c */ /* 0x000fe40003f06070 */
[----:B------:R-:W-:-:S04]  /*0510*/  LOP3.LUT R18, R0, 0x7, RZ, 0xc0, !PT ;  /* 0x0000000700127812 */ /* 0x000fc800078ec0ff */
[----:B------:R-:W-:-:S07]  /*0520*/  ISETP.NE.AND P1, PT, R18, RZ, PT ;  /* 0x000000ff1200720c */ /* 0x000fce0003f25270 */
[----:B------:R-:W-:Y:S06]  /*0530*/  @!P0 BRA `(.L_x_5) ;  /* 0x0000000000bc8947 */ /* 0x000fec0003800000 */
[----:B------:R-:W1:Y:S02]  /*0540*/  LDC.64 R10, c[0x0][0x380] ;  /* 0x0000e000ff0a7b82 */ /* 0x000e640000000a00 */
[----:B-1----:R-:W-:-:S04]  /*0550*/  IMAD.WIDE R8, R4, 0x4, R10 ;  /* 0x0000000404087825 */ /* 0x002fc800078e020a */
[C---:B------:R-:W-:Y:S01]  /*0560*/  IMAD.WIDE.U32 R6, R4.reuse, 0x4, R10 ;  /* 0x0000000404067825 */ /* 0x040fe200078e000a */
[----:B------:R-:W2:Y:S04]  /*0570*/  LDG.E R5, desc[UR4][R8.64+-0x4] ;  /* 0xfffffc0408057981 */ /* 0x000ea8000c1e1900 */
[----:B------:R-:W2:Y:S01]  /*0580*/  LDG.E R12, desc[UR4][R6.64] ;  /* 0x00000004060c7981 */ /* 0x000ea2000c1e1900 */
[----:B------:R-:W-:-:S05]  /*0590*/  IADD3 R17, PT, PT, R4, 0x1, RZ ;  /* 0x0000000104117810 */ /* 0x000fca0007ffe0ff */
[----:B------:R-:W-:-:S04]  /*05a0*/  IMAD.WIDE.U32 R16, R17, 0x4, R10 ;  /* 0x0000000411107825 */ /* 0x000fc800078e000a */
[----:B--2---:R-:W-:-:S05]  /*05b0*/  FADD R5, R5, R12 ;  /* 0x0000000c05057221 */ /* 0x004fca0000000000 */
[----:B------:R1:W-:Y:S04]  /*05c0*/  STG.E desc[UR4][R6.64], R5 ;  /* 0x0000000506007986 */ /* 0x0003e8000c101904 */
[----:B------:R-:W2:Y:S01]  /*05d0*/  LDG.E R12, desc[UR4][R16.64] ;  /* 0x00000004100c7981 */ /* 0x000ea2000c1e1900 */
[----:B------:R-:W-:Y:S01]  /*05e0*/  IADD3 R13, PT, PT, R4, 0x2, RZ ;  /* 0x00000002040d7810 */ /* 0x000fe20007ffe0ff */
[----:B--2---:R-:W-:-:S04]  /*05f0*/  FADD R19, R5, R12 ;  /* 0x0000000c05137221 */ /* 0x004fc80000000000 */
[----:B------:R-:W-:Y:S01]  /*0600*/  IMAD.WIDE.U32 R12, R13, 0x4, R10 ;  /* 0x000000040d0c7825 */ /* 0x000fe200078e000a */
[----:B------:R2:W-:Y:S04]  /*0610*/  STG.E desc[UR4][R16.64], R19 ;  /* 0x0000001310007986 */ /* 0x0005e8000c101904 */
[----:B------:R-:W3:Y:S04]  /*0620*/  LDG.E R14, desc[UR4][R8.64+0x4] ;  /* 0x00000404080e7981 */ /* 0x000ee8000c1e1900 */
[----:B------:R-:W3:Y:S01]  /*0630*/  LDG.E R15, desc[UR4][R12.64] ;  /* 0x000000040c0f7981 */ /* 0x000ee2000c1e1900 */
[----:B------:R-:W-:-:S02]  /*0640*/  VIADD R23, R4, 0x3 ;  /* 0x0000000304177836 */ /* 0x000fc40000000000 */
[----:B---3--:R-:W-:Y:S02]  /*0650*/  FADD R21, R14, R15 ;  /* 0x0000000f0e157221 */ /* 0x008fe40000000000 */
[----:B------:R-:W-:-:S03]  /*0660*/  IMAD.WIDE.U32 R14, R23, 0x4, R10 ;  /* 0x00000004170e7825 */ /* 0x000fc600078e000a */
[----:B------:R3:W-:Y:S04]  /*0670*/  STG.E desc[UR4][R12.64], R21 ;  /* 0x000000150c007986 */ /* 0x0007e8000c101904 */
[----:B-1----:R-:W4:Y:S04]  /*0680*/  LDG.E R5, desc[UR4][R8.64+0x8] ;  /* 0x0000080408057981 */ /* 0x002f28000c1e1900 */
[----:B------:R-:W4:Y:S01]  /*0690*/  LDG.E R20, desc[UR4][R14.64] ;  /* 0x000000040e147981 */ /* 0x000f22000c1e1900 */
[----:B------:R-:W-:-:S05]  /*06a0*/  IADD3 R23, PT, PT, R4, 0x4, RZ ;  /* 0x0000000404177810 */ /* 0x000fca0007ffe0ff */
[----:B--2---:R-:W-:-:S04]  /*06b0*/  IMAD.WIDE.U32 R16, R23, 0x4, R10 ;  /* 0x0000000417107825 */ /* 0x004fc800078e000a */
[----:B----4-:R-:W-:-:S05]  /*06c0*/  FADD R5, R5, R20 ;  /* 0x0000001405057221 */ /* 0x010fca0000000000 */
[----:B------:R1:W-:Y:S04]  /*06d0*/  STG.E desc[UR4][R14.64], R5 ;  /* 0x000000050e007986 */ /* 0x0003e8000c101904 */
[----:B------:R-:W2:Y:S04]  /*06e0*/  LDG.E R19, desc[UR4][R8.64+0xc] ;  /* 0x00000c0408137981 */ /* 0x000ea8000c1e1900 */
[----:B------:R-:W2:Y:S01]  /*06f0*/  LDG.E R20, desc[UR4][R16.64] ;  /* 0x0000000410147981 */ /* 0x000ea2000c1e1900 */
[----:B------:R-:W-:-:S05]  /*0700*/  IADD3 R23, PT, PT, R4, 0x5, RZ ;  /* 0x0000000504177810 */ /* 0x000fca0007ffe0ff */
[----:B---3--:R-:W-:-:S04]  /*0710*/  IMAD.WIDE.U32 R12, R23, 0x4, R10 ;  /* 0x00000004170c7825 */ /* 0x008fc800078e000a */
[----:B--2---:R-:W-:-:S05]  /*0720*/  FADD R19, R19, R20 ;  /* 0x0000001413137221 */ /* 0x004fca0000000000 */
[----:B------:R2:W-:Y:S04]  /*0730*/  STG.E desc[UR4][R16.64], R19 ;  /* 0x0000001310007986 */ /* 0x0005e8000c101904 */
[----:B------:R-:W3:Y:S04]  /*0740*/  LDG.E R20, desc[UR4][R8.64+0x10] ;  /* 0x0000100408147981 */ /* 0x000ee8000c1e1900 */
[----:B------:R-:W3:Y:S01]  /*0750*/  LDG.E R21, desc[UR4][R12.64] ;  /* 0x000000040c157981 */ /* 0x000ee2000c1e1900 */
[----:B------:R-:W-:-:S05]  /*0760*/  IADD3 R23, PT, PT, R4, 0x6, RZ ;  /* 0x0000000604177810 */ /* 0x000fca0007ffe0ff */
[----:B------:R-:W-:-:S04]  /*0770*/  IMAD.WIDE.U32 R10, R23, 0x4, R10 ;  /* 0x00000004170a7825 */ /* 0x000fc800078e000a */
[----:B---3--:R-:W-:-:S05]  /*0780*/  FADD R21, R20, R21 ;  /* 0x0000001514157221 */ /* 0x008fca0000000000 */
[----:B------:R2:W-:Y:S04]  /*0790*/  STG.E desc[UR4][R12.64], R21 ;  /* 0x000000150c007986 */ /* 0x0005e8000c101904 */
[----:B-1----:R-:W3:Y:S04]  /*07a0*/  LDG.E R5, desc[UR4][R8.64+0x14] ;  /* 0x0000140408057981 */ /* 0x002ee8000c1e1900 */
[----:B------:R-:W3:Y:S02]  /*07b0*/  LDG.E R14, desc[UR4][R10.64] ;  /* 0x000000040a0e7981 */ /* 0x000ee4000c1e1900 */
[----:B---3--:R-:W-:-:S05]  /*07c0*/  FADD R5, R5, R14 ;  /* 0x0000000e05057221 */ /* 0x008fca0000000000 */
[----:B------:R2:W-:Y:S04]  /*07d0*/  STG.E desc[UR4][R10.64], R5 ;  /* 0x000000050a007986 */ /* 0x0005e8000c101904 */
[----:B------:R-:W3:Y:S04]  /*07e0*/  LDG.E R14, desc[UR4][R8.64+0x18] ;  /* 0x00001804080e7981 */ /* 0x000ee8000c1e1900 */
[----:B------:R-:W3:Y:S01]  /*07f0*/  LDG.E R15, desc[UR4][R6.64+0x1c] ;  /* 0x00001c04060f7981 */ /* 0x000ee2000c1e1900 */
[----:B------:R-:W-:Y:S01]  /*0800*/  IADD3 R4, PT, PT, R4, 0x8, RZ ;  /* 0x0000000804047810 */ /* 0x000fe20007ffe0ff */
[----:B---3--:R-:W-:-:S05]  /*0810*/  FADD R15, R14, R15 ;  /* 0x0000000f0e0f7221 */ /* 0x008fca0000000000 */
[----:B------:R2:W-:Y:S02]  /*0820*/  STG.E desc[UR4][R6.64+0x1c], R15 ;  /* 0x00001c0f06007986 */ /* 0x0005e4000c101904 */
.L_x_5:
[----:B------:R-:W-:Y:S05]  /*0830*/  @!P1 EXIT ;  /* 0x000000000000994d */ /* 0x000fea0003800000 */
[----:B------:R-:W-:Y:S02]  /*0840*/  ISETP.GE.U32.AND P0, PT, R18, 0x4, PT ;  /* 0x000000041200780c */ /* 0x000fe40003f06070 */
[----:B------:R-:W-:-:S04]  /*0850*/  LOP3.LUT R0, R0, 0x3, RZ, 0xc0, !PT ;  /* 0x0000000300007812 */ /* 0x000fc800078ec0ff */
[----:B------:R-:W-:-:S07]  /*0860*/  ISETP.NE.AND P1, PT, R0, RZ, PT ;  /* 0x000000ff0000720c */ /* 0x000fce0003f25270 */
[----:B------:R-:W-:Y:S06]  /*0870*/  @!P0 BRA `(.L_x_6) ;  /* 0x00000000005c8947 */ /* 0x000fec0003800000 */
[----:B--2---:R-:W1:Y:S02]  /*0880*/  LDC.64 R10, c[0x0][0x380] ;  /* 0x0000e000ff0a7b82 */ /* 0x004e640000000a00 */
[----:B-1----:R-:W-:-:S04]  /*0890*/  IMAD.WIDE R8, R4, 0x4, R10 ;  /* 0x0000000404087825 */ /* 0x002fc800078e020a */
[C---:B------:R-:W-:Y:S01]  /*08a0*/  IMAD.WIDE.U32 R6, R4.reuse, 0x4, R10 ;  /* 0x0000000404067825 */ /* 0x040fe200078e000a */
[----:B------:R-:W2:Y:S04]  /*08b0*/  LDG.E R5, desc[UR4][R8.64+-0x4] ;  /* 0xfffffc0408057981 */ /* 0x000ea8000c1e1900 */
[----:B------:R-:W2:Y:S01]  /*08c0*/  LDG.E R12, desc[UR4][R6.64] ;  /* 0x00000004060c7981 */ /* 0x000ea2000c1e1900 */
[----:B------:R-:W-:Y:S01]  /*08d0*/  IADD3 R13, PT, PT, R4, 0x1, RZ ;  /* 0x00000001040d7810 */ /* 0x000fe20007ffe0ff */
[----:B--2---:R-:W-:-:S04]  /*08e0*/  FADD R5, R5, R12 ;  /* 0x0000000c05057221 */ /* 0x004fc80000000000 */
[----:B------:R-:W-:Y:S01]  /*08f0*/  IMAD.WIDE.U32 R12, R13, 0x4, R10 ;  /* 0x000000040d0c7825 */ /* 0x000fe200078e000a */
[----:B------:R1:W-:Y:S04]  /*0900*/  STG.E desc[UR4][R6.64], R5 ;  /* 0x0000000506007986 */ /* 0x0003e8000c101904 */
[----:B------:R-:W2:Y:S01]  /*0910*/  LDG.E R14, desc[UR4][R12.64] ;  /* 0x000000040c0e7981 */ /* 0x000ea2000c1e1900 */
[----:B------:R-:W-:-:S05]  /*0920*/  IADD3 R17, PT, PT, R4, 0x2, RZ ;  /* 0x0000000204117810 */ /* 0x000fca0007ffe0ff */
[----:B------:R-:W-:-:S04]  /*0930*/  IMAD.WIDE.U32 R10, R17, 0x4, R10 ;  /* 0x00000004110a7825 */ /* 0x000fc800078e000a */
[----:B--2---:R-:W-:-:S05]  /*0940*/  FADD R15, R5, R14 ;  /* 0x0000000e050f7221 */ /* 0x004fca0000000000 */
[----:B------:R3:W-:Y:S04]  /*0950*/  STG.E desc[UR4][R12.64], R15 ;  /* 0x0000000f0c007986 */ /* 0x0007e8000c101904 */
[----:B------:R-:W2:Y:S04]  /*0960*/  LDG.E R14, desc[UR4][R8.64+0x4] ;  /* 0x00000404080e7981 */ /* 0x000ea8000c1e1900 */
[----:B------:R-:W2:Y:S02]  /*0970*/  LDG.E R17, desc[UR4][R10.64] ;  /* 0x000000040a117981 */ /* 0x000ea4000c1e1900 */
[----:B--2---:R-:W-:-:S05]  /*0980*/  FADD R17, R14, R17 ;  /* 0x000000110e117221 */ /* 0x004fca0000000000 */
[----:B------:R3:W-:Y:S04]  /*0990*/  STG.E desc[UR4][R10.64], R17 ;  /* 0x000000110a007986 */ /* 0x0007e8000c101904 */
[----:B------:R-:W2:Y:S04]  /*09a0*/  LDG.E R14, desc[UR4][R8.64+0x8] ;  /* 0x00000804080e7981 */ /* 0x000ea8000c1e1900 */
[----:B-1----:R-:W2:Y:S01]  /*09b0*/  LDG.E R5, desc[UR4][R6.64+0xc] ;  /* 0x00000c0406057981 */ /* 0x002ea2000c1e1900 */
[----:B------:R-:W-:Y:S01]  /*09c0*/  IADD3 R4, PT, PT, R4, 0x4, RZ ;  /* 0x0000000404047810 */ /* 0x000fe20007ffe0ff */
[----:B--2---:R-:W-:-:S05]  /*09d0*/  FADD R5, R14, R5 ;  /* 0x000000050e057221 */ /* 0x004fca0000000000 */
[----:B------:R3:W-:Y:S02]  /*09e0*/  STG.E desc[UR4][R6.64+0xc], R5 ;  /* 0x00000c0506007986 */ /* 0x0007e4000c101904 */
.L_x_6:
[----:B------:R-:W-:Y:S05]  /*09f0*/  @!P1 EXIT ;  /* 0x000000000000994d */ /* 0x000fea0003800000 */
[----:B--23--:R-:W1:Y:S01]  /*0a00*/  LDC.64 R6, c[0x0][0x380] ;  /* 0x0000e000ff067b82 */ /* 0x00ce620000000a00 */
[----:B0-----:R-:W-:Y:S02]  /*0a10*/  IADD3 R8, P0, PT, R2, -0x4, RZ ;  /* 0xfffffffc02087810 */ /* 0x001fe40007f1e0ff */
[----:B------:R-:W-:Y:S02]  /*0a20*/  IADD3 R0, PT, PT, -R0, RZ, RZ ;  /* 0x000000ff00007210 */ /* 0x000fe40007ffe1ff */
[----:B------:R-:W-:Y:S01]  /*0a30*/  IADD3.X R9, PT, PT, R3, -0x1, RZ, P0, !PT ;  /* 0xffffffff03097810 */ /* 0x000fe200007fe4ff */
[----:B-1----:R-:W-:-:S04]  /*0a40*/  IMAD.WIDE.U32 R6, R4, 0x4, R6 ;  /* 0x0000000404067825 */ /* 0x002fc800078e0006 */
[----:B------:R-:W-:Y:S01]  /*0a50*/  IMAD.MOV.U32 R10, RZ, RZ, R6 ;  /* 0x000000ffff0a7224 */ /* 0x000fe200078e0006 */
[----:B------:R-:W-:-:S07]  /*0a60*/  MOV R11, R7 ;  /* 0x00000007000b7202 */ /* 0x000fce0000000f00 */
.L_x_7:
[----:B------:R-:W-:Y:S01]  /*0a70*/  IMAD.WIDE R2, R4, 0x4, R8 ;  /* 0x0000000404027825 */ /* 0x000fe200078e0208 */
[----:B0-----:R-:W-:Y:S02]  /*0a80*/  MOV R6, R10 ;  /* 0x0000000a00067202 */ /* 0x001fe40000000f00 */
[----:B------:R-:W-:-:S03]  /*0a90*/  MOV R7, R11 ;  /* 0x0000000b00077202 */ /* 0x000fc60000000f00 */
[----:B------:R-:W2:Y:S04]  /*0aa0*/  LDG.E R2, desc[UR4][R2.64] ;  /* 0x0000000402027981 */ /* 0x000ea8000c1e1900 */
[----:B------:R-:W2:Y:S01]  /*0ab0*/  LDG.E R5, desc[UR4][R6.64] ;  /* 0x0000000406057981 */ /* 0x000ea2000c1e1900 */
[----:B------:R-:W-:-:S04]  /*0ac0*/  IADD3 R0, PT, PT, R0, 0x1, RZ ;  /* 0x0000000100007810 */ /* 0x000fc80007ffe0ff */
[----:B------:R-:W-:Y:S02]  /*0ad0*/  ISETP.NE.AND P0, PT, R0, RZ, PT ;  /* 0x000000ff0000720c */ /* 0x000fe40003f05270 */
[----:B------:R-:W-:Y:S02]  /*0ae0*/  IADD3 R10, P1, PT, R6, 0x4, RZ ;  /* 0x00000004060a7810 */ /* 0x000fe40007f3e0ff */
[----:B------:R-:W-:Y:S02]  /*0af0*/  IADD3 R4, PT, PT, R4, 0x1, RZ ;  /* 0x0000000104047810 */ /* 0x000fe40007ffe0ff */
[----:B------:R-:W-:Y:S01]  /*0b00*/  IADD3.X R11, PT, PT, RZ, R7, RZ, P1, !PT ;  /* 0x00000007ff0b7210 */ /* 0x000fe20000ffe4ff */
[----:B--2---:R-:W-:-:S05]  /*0b10*/  FADD R5, R2, R5 ;  /* 0x0000000502057221 */ /* 0x004fca0000000000 */
[----:B------:R0:W-:Y:S01]  /*0b20*/  STG.E desc[UR4][R6.64], R5 ;  /* 0x0000000506007986 */ /* 0x0001e2000c101904 */
[----:B------:R-:W-:Y:S05]  /*0b30*/  @P0 BRA `(.L_x_7) ;  /* 0xfffffffc00cc0947 */ /* 0x000fea000383ffff */
[----:B------:R-:W-:Y:S05]  /*0b40*/  EXIT ;  /* 0x000000000000794d */ /* 0x000fea0003800000 */
.L_x_8:
        /* <DEDUP_REMOVED lines=11> */
.L_x_13:


//--------------------- .text._Z20CalculatePartialSumsPKfPfS1_i --------------------------
	.section	.text._Z20CalculatePartialSumsPKfPfS1_i,"ax",@progbits
	.align	128
        .global         _Z20CalculatePartialSumsPKfPfS1_i
        .type           _Z20CalculatePartialSumsPKfPfS1_i,@function
        .size           _Z20CalculatePartialSumsPKfPfS1_i,(.L_x_14 - _Z20CalculatePartialSumsPKfPfS1_i)
        .other          _Z20CalculatePartialSumsPKfPfS1_i,@"STO_CUDA_ENTRY STV_DEFAULT"
_Z20CalculatePartialSumsPKfPfS1_i:
.text._Z20CalculatePartialSumsPKfPfS1_i:
[----:B------:R-:W-:Y:S01]  /*0000*/  LDC R1, c[0x0][0x37c] ;  /* 0x0000df00ff017b82 */ /* 0x000fe20000000800 */
[----:B------:R-:W0:Y:S01]  /*0010*/  S2R R9, SR_CTAID.X ;  /* 0x0000000000097919 */ /* 0x000e220000002500 */
[----:B------:R-:W0:Y:S01]  /*0020*/  LDCU UR6, c[0x0][0x360] ;  /* 0x00006c00ff0677ac */ /* 0x000e220008000800 */
[----:B------:R-:W-:Y:S01]  /*0030*/  IMAD.MOV.U32 R0, RZ, RZ, RZ ;  /* 0x000000ffff007224 */ /* 0x000fe200078e00ff */
[----:B------:R-:W0:Y:S01]  /*0040*/  S2R R4, SR_TID.X ;  /* 0x0000000000047919 */ /* 0x000e220000002100 */
[----:B------:R-:W1:Y:S01]  /*0050*/  LDCU UR4, c[0x0][0x398] ;  /* 0x00007300ff0477ac */ /* 0x000e620008000800 */
[----:B------:R-:W2:Y:S01]  /*0060*/  LDCU.64 UR8, c[0x0][0x358] ;  /* 0x00006b00ff0877ac */ /* 0x000ea20008000a00 */
[----:B0-----:R-:W-:-:S05]  /*0070*/  IMAD R5, R9, UR6, R4 ;  /* 0x0000000609057c24 */ /* 0x001fca000f8e0204 */
[----:B-1----:R-:W-:-:S13]  /*0080*/  ISETP.GE.AND P0, PT, R5, UR4, PT ;  /* 0x0000000405007c0c */ /* 0x002fda000bf06270 */
[----:B------:R-:W0:Y:S02]  /*0090*/  @!P0 LDC.64 R2, c[0x0][0x380] ;  /* 0x0000e000ff028b82 */ /* 0x000e240000000a00 */
[----:B0-----:R-:W-:-:S05]  /*00a0*/  @!P0 IMAD.WIDE R2, R5, 0x4, R2 ;  /* 0x0000000405028825 */ /* 0x001fca00078e0202 */
[----:B--2---:R-:W2:Y:S01]  /*00b0*/  @!P0 LDG.E R0, desc[UR8][R2.64] ;  /* 0x0000000802008981 */ /* 0x004ea2000c1e1900 */
[----:B------:R-:W0:Y:S01]  /*00c0*/  S2UR UR5, SR_CgaCtaId ;  /* 0x00000000000579c3 */ /* 0x000e220000008800 */
[----:B------:R-:W-:Y:S01]  /*00d0*/  UMOV UR4, 0x400 ;  /* 0x0000040000047882 */ /* 0x000fe20000000000 */
[----:B------:R-:W-:Y:S02]  /*00e0*/  UISETP.GE.U32.AND UP0, UPT, UR6, 0x2, UPT ;  /* 0x000000020600788c */ /* 0x000fe4000bf06070 */
[----:B0-----:R-:W-:-:S06]  /*00f0*/  ULEA UR4, UR5, UR4, 0x18 ;  /* 0x0000000405047291 */ /* 0x001fcc000f8ec0ff */
[----:B------:R-:W-:-:S05]  /*0100*/  LEA R7, R4, UR4, 0x2 ;  /* 0x0000000404077c11 */ /* 0x000fca000f8e10ff */
[----:B--2---:R0:W-:Y:S01]  /*0110*/  STS [R7], R0 ;  /* 0x0000000007007388 */ /* 0x0041e20000000800 */
[----:B------:R-:W-:Y:S06]  /*0120*/  BAR.SYNC.DEFER_BLOCKING 0x0 ;  /* 0x0000000000007b1d */ /* 0x000fec0000010000 */
[----:B------:R-:W-:Y:S05]  /*0130*/  BRA.U !UP0, `(.L_x_9) ;  /* 0x00000001083c7547 */ /* 0x000fea000b800000 */
[----:B------:R-:W-:-:S03]  /*0140*/  USHF.R.U32.HI UR5, URZ, 0x1, UR6 ;  /* 0x00000001ff057899 */ /* 0x000fc60008011606 */
[----:B------:R-:W-:-:S09]  /*0150*/  UMOV UR6, 0x1 ;  /* 0x0000000100067882 */ /* 0x000fd20000000000 */
.L_x_10:
[----:B------:R-:W-:-:S13]  /*0160*/  ISETP.GE.U32.AND P0, PT, R4, UR6, PT ;  /* 0x0000000604007c0c */ /* 0x000fda000bf06070 */
[----:B01----:R-:W-:Y:S01]  /*0170*/  @P0 IADD3 R0, PT, PT, R4, -UR6, RZ ;  /* 0x8000000604000c10 */ /* 0x003fe2000fffe0ff */
[----:B------:R-:W-:Y:S01]  /*0180*/  @P0 LDS R2, [R7] ;  /* 0x0000000007020984 */ /* 0x000fe20000000800 */
[----:B------:R-:W-:Y:S02]  /*0190*/  USHF.L.U32 UR6, UR6, 0x1, URZ ;  /* 0x0000000106067899 */ /* 0x000fe400080006ff */
[----:B------:R-:W-:Y:S01]  /*01a0*/  @P0 LEA R3, R0, UR4, 0x2 ;  /* 0x0000000400030c11 */ /* 0x000fe2000f8e10ff */
[----:B------:R-:W-:Y:S01]  /*01b0*/  IMAD.MOV.U32 R0, RZ, RZ, RZ ;  /* 0x000000ffff007224 */ /* 0x000fe200078e00ff */
[----:B------:R-:W-:-:S04]  /*01c0*/  UISETP.GT.U32.AND UP0, UPT, UR6, UR5, UPT ;  /* 0x000000050600728c */ /* 0x000fc8000bf04070 */
[----:B------:R-:W0:Y:S02]  /*01d0*/  @P0 LDS R3, [R3] ;  /* 0x0000000003030984 */ /* 0x000e240000000800 */
[----:B0-----:R-:W-:Y:S01]  /*01e0*/  @P0 FADD R0, R2, R3 ;  /* 0x0000000302000221 */ /* 0x001fe20000000000 */
[----:B------:R-:W-:Y:S06]  /*01f0*/  BAR.SYNC.DEFER_BLOCKING 0x0 ;  /* 0x0000000000007b1d */ /* 0x000fec0000010000 */
[----:B------:R1:W-:Y:S02]  /*0200*/  @P0 STS [R7], R0 ;  /* 0x0000000007000388 */ /* 0x0003e40000000800 */
[----:B------:R-:W-:Y:S06]  /*0210*/  BAR.SYNC.DEFER_BLOCKING 0x0 ;  /* 0x0000000000007b1d */ /* 0x000fec0000010000 */
[----:B------:R-:W-:Y:S05]  /*0220*/  BRA.U !UP0, `(.L_x_10) ;  /* 0xfffffffd08cc7547 */ /* 0x000fea000b83ffff */
.L_x_9:
[----:B------:R-:W2:Y:S01]  /*0230*/  LDCU UR4, c[0x0][0x398] ;  /* 0x00007300ff0477ac */ /* 0x000ea20008000800 */
[----:B------:R-:W-:Y:S02]  /*0240*/  ISETP.NE.AND P0, PT, R4, 0xff, PT ;  /* 0x000000ff0400780c */ /* 0x000fe40003f05270 */
[----:B--2---:R-:W-:-:S13]  /*0250*/  ISETP.GE.AND P1, PT, R5, UR4, PT ;  /* 0x0000000405007c0c */ /* 0x004fda000bf26270 */
[----:B01----:R-:W0:Y:S01]  /*0260*/  @!P1 LDS R7, [R7] ;  /* 0x0000000007079984 */ /* 0x003e220000000800 */
[----:B------:R-:W1:Y:S02]  /*0270*/  @!P1 LDC.64 R2, c[0x0][0x388] ;  /* 0x0000e200ff029b82 */ /* 0x000e640000000a00 */
[----:B-1----:R-:W-:-:S05]  /*0280*/  @!P1 IMAD.WIDE R2, R5, 0x4, R2 ;  /* 0x0000000405029825 */ /* 0x002fca00078e0202 */
[----:B0-----:R0:W-:Y:S01]  /*0290*/  @!P1 STG.E desc[UR8][R2.64], R7 ;  /* 0x0000000702009986 */ /* 0x0011e2000c101908 */
[----:B------:R-:W-:Y:S05]  /*02a0*/  @P0 EXIT ;  /* 0x000000000000094d */ /* 0x000fea0003800000 */
[----:B------:R-:W1:Y:S01]  /*02b0*/  S2UR UR5, SR_CgaCtaId ;  /* 0x00000000000579c3 */ /* 0x000e620000008800 */
[----:B------:R-:W-:-:S07]  /*02c0*/  UMOV UR4, 0x400 ;  /* 0x0000040000047882 */ /* 0x000fce0000000000 */
[----:B0-----:R-:W0:Y:S01]  /*02d0*/  LDC.64 R2, c[0x0][0x390] ;  /* 0x0000e400ff027b82 */ /* 0x001e220000000a00 */
[----:B-1----:R-:W-:Y:S01]  /*02e0*/  ULEA UR4, UR5, UR4, 0x18 ;  /* 0x0000000405047291 */ /* 0x002fe2000f8ec0ff */
[----:B0-----:R-:W-:-:S08]  /*02f0*/  IMAD.WIDE.U32 R2, R9, 0x4, R2 ;  /* 0x0000000409027825 */ /* 0x001fd000078e0002 */
[----:B------:R-:W0:Y:S04]  /*0300*/  LDS R5, [UR4+0x3fc] ;  /* 0x0003fc04ff057984 */ /* 0x000e280008000800 */
[----:B0-----:R-:W-:Y:S01]  /*0310*/  STG.E desc[UR8][R2.64], R5 ;  /* 0x0000000502007986 */ /* 0x001fe2000c101908 */
[----:B------:R-:W-:Y:S05]  /*0320*/  EXIT ;  /* 0x000000000000794d */ /* 0x000fea0003800000 */
.L_x_11:
        /* <DEDUP_REMOVED lines=13> */
.L_x_14:


//--------------------- .nv.shared._Z17ExpandPartialSumsPKfPfi --------------------------
	.section	.nv.shared._Z17ExpandPartialSumsPKfPfi,"aw",@nobits
	.sectionflags	@""
	.align	4
.nv.shared._Z17ExpandPartialSumsPKfPfi:
	.zero		1028


//--------------------- .nv.shared.reserved.0     --------------------------
	.section	.nv.shared.reserved.0,"aw",@nobits
	.weak		__nv_reservedSMEM_offset_0_alias
	.size		__nv_reservedSMEM_offset_0_alias, 0, 64
	.other		__nv_reservedSMEM_offset_0_alias,@"STO_CUDA_RESERVED_SHARED STV_DEFAULT"
__nv_reservedSMEM_offset_0_alias:
	.zero		0
	.zero		64


//--------------------- .nv.shared._Z20CalculatePartialSumsPKfPfS1_i --------------------------
	.section	.nv.shared._Z20CalculatePartialSumsPKfPfS1_i,"aw",@nobits
	.sectionflags	@""
	.align	4
.nv.shared._Z20CalculatePartialSumsPKfPfS1_i:
	.zero		2048


//--------------------- .nv.constant0._Z17ExpandPartialSumsPKfPfi --------------------------
	.section	.nv.constant0._Z17ExpandPartialSumsPKfPfi,"a",@progbits
	.sectionflags	@""
	.align	4
.nv.constant0._Z17ExpandPartialSumsPKfPfi:
	.zero		916


//--------------------- .nv.constant0._Z15ScanPartialSumsPfi --------------------------
	.section	.nv.constant0._Z15ScanPartialSumsPfi,"a",@progbits
	.sectionflags	@""
	.align	4
.nv.constant0._Z15ScanPartialSumsPfi:
	.zero		908


//--------------------- .nv.constant0._Z20CalculatePartialSumsPKfPfS1_i --------------------------
	.section	.nv.constant0._Z20CalculatePartialSumsPKfPfS1_i,"a",@progbits
	.sectionflags	@""
	.align	4
.nv.constant0._Z20CalculatePartialSumsPKfPfS1_i:
	.zero		924


//--------------------- SYMBOLS --------------------------

	.type		.nv.reservedSmem.offset0,@object
	.size		.nv.reservedSmem.offset0,0x4
	.type		.nv.reservedSmem.cap,@object
	.size		.nv.reservedSmem.cap,0x4
